	.headerflags	@"EF_CUDA_TEXMODE_UNIFIED EF_CUDA_64BIT_ADDRESS EF_CUDA_ACCELERATORS EF_CUDA_SM90 EF_CUDA_VIRTUAL_SM(EF_CUDA_SM90)"
	.elftype	@"ET_EXEC"


//--------------------- .nv.info                  --------------------------
	.section	.nv.info,"",@"SHT_CUDA_INFO"
	.align	4


	//----- nvinfo : EIATTR_REGCOUNT
	.align		4
        /*0000*/ 	.byte	0x04, 0x2f
        /*0002*/ 	.short	(.L_3 - .L_2)
	.align		4
.L_2:
        /*0004*/ 	.word	index@(triton_poi_fused__native_batch_norm_legit_no_training_relu_41)
        /*0008*/ 	.word	0x00000012


	//----- nvinfo : EIATTR_MIN_STACK_SIZE
	.align		4
.L_3:
        /*000c*/ 	.byte	0x04, 0x12
        /*000e*/ 	.short	(.L_5 - .L_4)
	.align		4
.L_4:
        /*0010*/ 	.word	index@(triton_poi_fused__native_batch_norm_legit_no_training_relu_41)
        /*0014*/ 	.word	0x00000000


	//----- nvinfo : EIATTR_FRAME_SIZE
	.align		4
.L_5:
        /*0018*/ 	.byte	0x04, 0x11
        /*001a*/ 	.short	(.L_7 - .L_6)
	.align		4
.L_6:
        /*001c*/ 	.word	index@(triton_poi_fused__native_batch_norm_legit_no_training_relu_41)
        /*0020*/ 	.word	0x00000000


	//----- nvinfo : EIATTR_MIN_STACK_SIZE
	.align		4
.L_7:
        /*0024*/ 	.byte	0x04, 0x12
        /*0026*/ 	.short	(.L_9 - .L_8)
	.align		4
.L_8:
        /*0028*/ 	.word	index@(triton_poi_fused__native_batch_norm_legit_no_training_relu_41)
        /*002c*/ 	.word	0x00000000
.L_9:


//--------------------- .nv.info.triton_poi_fused__native_batch_norm_legit_no_training_relu_41 --------------------------
	.section	.nv.info.triton_poi_fused__native_batch_norm_legit_no_training_relu_41,"",@"SHT_CUDA_INFO"
	.sectionflags	@""
	.align	4


	//----- nvinfo : EIATTR_CUDA_API_VERSION
	.align		4
        /*0000*/ 	.byte	0x04, 0x37
        /*0002*/ 	.short	(.L_11 - .L_10)
.L_10:
        /*0004*/ 	.word	0x0000007c


	//----- nvinfo : EIATTR_KPARAM_INFO
	.align		4
.L_11:
        /*0008*/ 	.byte	0x04, 0x17
        /*000a*/ 	.short	(.L_13 - .L_12)
.L_12:
        /*000c*/ 	.word	0x00000000
        /*0010*/ 	.short	0x0006
        /*0012*/ 	.short	0x0030
        /*0014*/ 	.byte	0x00, 0xf0, 0x11, 0x00


	//----- nvinfo : EIATTR_KPARAM_INFO
	.align		4
.L_13:
        /*0018*/ 	.byte	0x04, 0x17
        /*001a*/ 	.short	(.L_15 - .L_14)
.L_14:
        /*001c*/ 	.word	0x00000000
        /*0020*/ 	.short	0x0005
        /*0022*/ 	.short	0x0028
        /*0024*/ 	.byte	0x00, 0xf4, 0x21, 0x00


	//----- nvinfo : EIATTR_KPARAM_INFO
	.align		4
.L_15:
        /*0028*/ 	.byte	0x04, 0x17
        /*002a*/ 	.short	(.L_17 - .L_16)
.L_16:
        /*002c*/ 	.word	0x00000000
        /*0030*/ 	.short	0x0004
        /*0032*/ 	.short	0x0020
        /*0034*/ 	.byte	0x00, 0xf4, 0x21, 0x00


	//----- nvinfo : EIATTR_KPARAM_INFO
	.align		4
.L_17:
        /*0038*/ 	.byte	0x04, 0x17
        /*003a*/ 	.short	(.L_19 - .L_18)
.L_18:
        /*003c*/ 	.word	0x00000000
        /*0040*/ 	.short	0x0003
        /*0042*/ 	.short	0x0018
        /*0044*/ 	.byte	0x00, 0xf4, 0x21, 0x00


	//----- nvinfo : EIATTR_KPARAM_INFO
	.align		4
.L_19:
        /*0048*/ 	.byte	0x04, 0x17
        /*004a*/ 	.short	(.L_21 - .L_20)
.L_20:
        /*004c*/ 	.word	0x00000000
        /*0050*/ 	.short	0x0002
        /*0052*/ 	.short	0x0010
        /*0054*/ 	.byte	0x00, 0xf4, 0x21, 0x00


	//----- nvinfo : EIATTR_KPARAM_INFO
	.align		4
.L_21:
        /*0058*/ 	.byte	0x04, 0x17
        /*005a*/ 	.short	(.L_23 - .L_22)
.L_22:
        /*005c*/ 	.word	0x00000000
        /*0060*/ 	.short	0x0001
        /*0062*/ 	.short	0x0008
        /*0064*/ 	.byte	0x00, 0xf4, 0x21, 0x00


	//----- nvinfo : EIATTR_KPARAM_INFO
	.align		4
.L_23:
        /*0068*/ 	.byte	0x04, 0x17
        /*006a*/ 	.short	(.L_25 - .L_24)
.L_24:
        /*006c*/ 	.word	0x00000000
        /*0070*/ 	.short	0x0000
        /*0072*/ 	.short	0x0000
        /*0074*/ 	.byte	0x00, 0xf4, 0x21, 0x00


	//----- nvinfo : EIATTR_SPARSE_MMA_MASK
	.align		4
.L_25:
        /*0078*/ 	.byte	0x03, 0x50
        /*007a*/ 	.short	0x0000


	//----- nvinfo : EIATTR_MAXREG_COUNT
	.align		4
        /*007c*/ 	.byte	0x03, 0x1b
        /*007e*/ 	.short	0x00ff


	//----- nvinfo : EIATTR_EXIT_INSTR_OFFSETS
	.align		4
        /*0080*/ 	.byte	0x04, 0x1c
        /*0082*/ 	.short	(.L_27 - .L_26)


	//   ....[0]....
.L_26:
        /*0084*/ 	.word	0x000002f0


	//   ....[1]....
        /*0088*/ 	.word	0x00000310


	//----- nvinfo : EIATTR_REQNTID
	.align		4
.L_27:
        /*008c*/ 	.byte	0x04, 0x10
        /*008e*/ 	.short	(.L_29 - .L_28)
.L_28:
        /*0090*/ 	.word	0x00000080
        /*0094*/ 	.word	0x00000001
        /*0098*/ 	.word	0x00000001


	//----- nvinfo : EIATTR_CBANK_PARAM_SIZE
	.align		4
.L_29:
        /*009c*/ 	.byte	0x03, 0x19
        /*009e*/ 	.short	0x0034


	//----- nvinfo : EIATTR_PARAM_CBANK
	.align		4
        /*00a0*/ 	.byte	0x04, 0x0a
        /*00a2*/ 	.short	(.L_31 - .L_30)
	.align		4
.L_30:
        /*00a4*/ 	.word	index@(.nv.constant0.triton_poi_fused__native_batch_norm_legit_no_training_relu_41)
        /*00a8*/ 	.short	0x0210
        /*00aa*/ 	.short	0x0034


	//----- nvinfo : EIATTR_SW_WAR
	.align		4
.L_31:
        /*00ac*/ 	.byte	0x04, 0x36
        /*00ae*/ 	.short	(.L_33 - .L_32)
.L_32:
        /*00b0*/ 	.word	0x00000008
.L_33:


//--------------------- .nv.callgraph             --------------------------
	.section	.nv.callgraph,"",@"SHT_CUDA_CALLGRAPH"
	.align	4
	.sectionentsize	8
	.align		4
        /*0000*/ 	.word	0x00000000
	.align		4
        /*0004*/ 	.word	0xffffffff
	.align		4
        /*0008*/ 	.word	0x00000000
	.align		4
        /*000c*/ 	.word	0xfffffffe
	.align		4
        /*0010*/ 	.word	0x00000000
	.align		4
        /*0014*/ 	.word	0xfffffffd
	.align		4
        /*0018*/ 	.word	0x00000000
	.align		4
        /*001c*/ 	.word	0xfffffffc


//--------------------- .nv.constant4             --------------------------
	.section	.nv.constant4,"a",@progbits
	.align	8
	.align		8
.nv.constant4:
        /*0000*/ 	.dword	_$_str
	.align		8
        /*0008*/ 	.dword	_$_str_$_2


//--------------------- .text.triton_poi_fused__native_batch_norm_legit_no_training_relu_41 --------------------------
	.section	.text.triton_poi_fused__native_batch_norm_legit_no_training_relu_41,"ax",@progbits
	.align	128
        .global         triton_poi_fused__native_batch_norm_legit_no_training_relu_41
        .type           triton_poi_fused__native_batch_norm_legit_no_training_relu_41,@function
        .size           triton_poi_fused__native_batch_norm_legit_no_training_relu_41,(.L_x_1 - triton_poi_fused__native_batch_norm_legit_no_training_relu_41)
        .other          triton_poi_fused__native_batch_norm_legit_no_training_relu_41,@"STO_CUDA_ENTRY STV_DEFAULT"
triton_poi_fused__native_batch_norm_legit_no_training_relu_41:
.text.triton_poi_fused__native_batch_norm_legit_no_training_relu_41:
[----:B------:R-:W0:Y:S01]  /*0000*/  LDC R1, c[0x0][0x28] ;  /* 0x00000a00ff017b82 */ /* 0x000e220000000800 */
[----:B------:R-:W1:Y:S07]  /*0010*/  S2R R0, SR_TID.X ;  /* 0x0000000000007919 */ /* 0x000e6e0000002100 */
[----:B------:R-:W2:Y:S01]  /*0020*/  LDC.64 R8, c[0x0][0x220] ;  /* 0x00008800ff087b82 */ /* 0x000ea20000000a00 */
[----:B------:R-:W-:Y:S01]  /*0030*/  HFMA2.MMA R14, -RZ, RZ, 0, 0 ;  /* 0x00000000ff0e7435 */ /* 0x000fe200000001ff */
[----:B------:R-:W-:Y:S01]  /*0040*/  ULDC.64 UR4, c[0x0][0x208] ;  /* 0x0000820000047ab9 */ /* 0x000fe20000000a00 */
[----:B------:R-:W3:Y:S05]  /*0050*/  S2R R3, SR_CTAID.X ;  /* 0x0000000000037919 */ /* 0x000eea0000002500 */
[----:B------:R-:W4:Y:S08]  /*0060*/  LDC.64 R4, c[0x0][0x210] ;  /* 0x00008400ff047b82 */ /* 0x000f300000000a00 */
[----:B------:R-:W5:Y:S08]  /*0070*/  LDC.64 R6, c[0x0][0x218] ;  /* 0x00008600ff067b82 */ /* 0x000f700000000a00 */
[----:B------:R-:W5:Y:S01]  /*0080*/  LDC.64 R10, c[0x0][0x228] ;  /* 0x00008a00ff0a7b82 */ /* 0x000f620000000a00 */
[----:B-1----:R-:W-:-:S07]  /*0090*/  LOP3.LUT R0, R0, 0x7f, RZ, 0xc0, !PT ;  /* 0x0000007f00007812 */ /* 0x002fce00078ec0ff */
[----:B------:R-:W1:Y:S01]  /*00a0*/  LDC.64 R12, c[0x0][0x230] ;  /* 0x00008c00ff0c7b82 */ /* 0x000e620000000a00 */
[----:B---3--:R-:W-:-:S04]  /*00b0*/  LEA R0, R3, R0, 0x7 ;  /* 0x0000000003007211 */ /* 0x008fc800078e38ff */
[C---:B------:R-:W-:Y:S01]  /*00c0*/  ISETP.GE.AND P0, PT, R0.reuse, 0x6c00, PT ;  /* 0x00006c000000780c */ /* 0x040fe20003f06270 */
[----:B------:R-:W-:-:S05]  /*00d0*/  IMAD.HI R2, R0, 0x2aaaaaab, RZ ;  /* 0x2aaaaaab00027827 */ /* 0x000fca00078e02ff */
[----:B------:R-:W-:-:S04]  /*00e0*/  SHF.R.U32.HI R3, RZ, 0x1f, R2 ;  /* 0x0000001fff037819 */ /* 0x000fc80000011602 */
[----:B------:R-:W-:-:S05]  /*00f0*/  LEA.HI R3, R2, R3, RZ, 0x1b ;  /* 0x0000000302037211 */ /* 0x000fca00078fd8ff */
[----:B------:R-:W-:-:S04]  /*0100*/  IMAD R15, R3, -0xc0, R0 ;  /* 0xffffff40030f7824 */ /* 0x000fc800078e0200 */
[----:B--2---:R-:W-:-:S05]  /*0110*/  IMAD.WIDE R8, R15, 0x4, R8 ;  /* 0x000000040f087825 */ /* 0x004fca00078e0208 */
[----:B------:R2:W3:Y:S01]  /*0120*/  @!P0 LDG.E.EL R14, desc[UR4][R8.64] ;  /* 0x00000004080e8981 */ /* 0x0004e2000c2e1900 */
[----:B------:R-:W-:Y:S01]  /*0130*/  CS2R R2, SRZ ;  /* 0x0000000000027805 */ /* 0x000fe2000001ff00 */
[----:B----4-:R-:W-:-:S04]  /*0140*/  IMAD.WIDE R4, R0, 0x4, R4 ;  /* 0x0000000400047825 */ /* 0x010fc800078e0204 */
[C---:B-----5:R-:W-:Y:S01]  /*0150*/  IMAD.WIDE R6, R15.reuse, 0x4, R6 ;  /* 0x000000040f067825 */ /* 0x060fe200078e0206 */
[----:B------:R4:W5:Y:S03]  /*0160*/  @!P0 LDG.E R2, desc[UR4][R4.64] ;  /* 0x0000000404028981 */ /* 0x000966000c1e1900 */
[C---:B0-2---:R-:W-:Y:S01]  /*0170*/  IMAD.WIDE R8, R15.reuse, 0x4, R10 ;  /* 0x000000040f087825 */ /* 0x045fe200078e020a */
[----:B------:R0:W5:Y:S03]  /*0180*/  @!P0 LDG.E.EL R3, desc[UR4][R6.64] ;  /* 0x0000000406038981 */ /* 0x000166000c2e1900 */
[----:B-1----:R-:W-:Y:S01]  /*0190*/  IMAD.WIDE R10, R15, 0x4, R12 ;  /* 0x000000040f0a7825 */ /* 0x002fe200078e020c */
[----:B------:R-:W-:Y:S01]  /*01a0*/  CS2R R12, SRZ ;  /* 0x00000000000c7805 */ /* 0x000fe2000001ff00 */
[----:B----4-:R-:W1:Y:S05]  /*01b0*/  LDC.64 R4, c[0x0][0x238] ;  /* 0x00008e00ff047b82 */ /* 0x010e6a0000000a00 */
[----:B------:R-:W2:Y:S04]  /*01c0*/  @!P0 LDG.E.EL R12, desc[UR4][R8.64] ;  /* 0x00000004080c8981 */ /* 0x000ea8000c2e1900 */
[----:B------:R-:W2:Y:S01]  /*01d0*/  @!P0 LDG.E.EL R13, desc[UR4][R10.64] ;  /* 0x000000040a0d8981 */ /* 0x000ea2000c2e1900 */
[----:B0-----:R-:W-:Y:S01]  /*01e0*/  MOV R6, 0x3e800000 ;  /* 0x3e80000000067802 */ /* 0x001fe20000000f00 */
[----:B---3--:R-:W-:-:S04]  /*01f0*/  FADD R14, R14, 0.0010000000474974513054 ;  /* 0x3a83126f0e0e7421 */ /* 0x008fc80000000000 */
[----:B------:R-:W0:Y:S01]  /*0200*/  MUFU.SQRT R15, R14 ;  /* 0x0000000e000f7308 */ /* 0x000e220000002000 */
[----:B-----5:R-:W-:Y:S01]  /*0210*/  FADD R2, -R3, R2 ;  /* 0x0000000203027221 */ /* 0x020fe20000000100 */
[C---:B0-----:R-:W-:Y:S02]  /*0220*/  FSETP.GT.AND P1, PT, R15.reuse, 8.50705917302346158658e+37, PT ;  /* 0x7e8000000f00780b */ /* 0x041fe40003f24000 */
[----:B------:R-:W-:Y:S02]  /*0230*/  FSETP.GEU.AND P2, PT, R15, 1.175494350822287508e-38, PT ;  /* 0x008000000f00780b */ /* 0x000fe40003f4e000 */
[----:B------:R-:W-:-:S09]  /*0240*/  FSEL R6, R6, 1, P1 ;  /* 0x3f80000006067808 */ /* 0x000fd20000800000 */
[----:B------:R-:W-:Y:S02]  /*0250*/  @P1 FMUL R15, R15, 0.25 ;  /* 0x3e8000000f0f1820 */ /* 0x000fe40000400000 */
[----:B------:R-:W-:Y:S02]  /*0260*/  @!P2 FMUL R6, R6, 16777216 ;  /* 0x4b8000000606a820 */ /* 0x000fe40000400000 */
[----:B------:R-:W-:-:S06]  /*0270*/  @!P2 FMUL R15, R15, 16777216 ;  /* 0x4b8000000f0fa820 */ /* 0x000fcc0000400000 */
[----:B------:R-:W0:Y:S02]  /*0280*/  MUFU.RCP R15, R15 ;  /* 0x0000000f000f7308 */ /* 0x000e240000001000 */
[----:B0-----:R-:W-:-:S04]  /*0290*/  FMUL R3, R15, R6 ;  /* 0x000000060f037220 */ /* 0x001fc80000400000 */
[----:B------:R-:W-:-:S04]  /*02a0*/  FMUL R2, R2, R3 ;  /* 0x0000000302027220 */ /* 0x000fc80000400000 */
[----:B--2---:R-:W-:Y:S01]  /*02b0*/  FFMA R12, R2, R12, R13 ;  /* 0x0000000c020c7223 */ /* 0x004fe2000000000d */
[----:B-1----:R-:W-:-:S04]  /*02c0*/  IMAD.WIDE R2, R0, 0x4, R4 ;  /* 0x0000000400027825 */ /* 0x002fc800078e0204 */
[----:B------:R-:W-:-:S04]  /*02d0*/  FSETP.GEU.AND P1, PT, R12, RZ, PT ;  /* 0x000000ff0c00720b */ /* 0x000fc80003f2e000 */
[----:B------:R-:W-:Y:S01]  /*02e0*/  FSEL R5, R12, RZ, P1 ;  /* 0x000000ff0c057208 */ /* 0x000fe20000800000 */
[----:B------:R-:W-:Y:S08]  /*02f0*/  @P0 EXIT ;  /* 0x000000000000094d */ /* 0x000ff00003800000 */
[----:B------:R-:W-:Y:S01]  /*0300*/  STG.E desc[UR4][R2.64], R5 ;  /* 0x0000000502007986 */ /* 0x000fe2000c101904 */
[----:B------:R-:W-:Y:S05]  /*0310*/  EXIT ;  /* 0x000000000000794d */ /* 0x000fea0003800000 */
.L_x_0:
[----:B------:R-:W-:-:S00]  /*0320*/  BRA `(.L_x_0) ;  /* 0xfffffffc00fc7947 */ /* 0x000fc0000383ffff */
[----:B------:R-:W-:-:S00]  /*0330*/  NOP ;  /* 0x0000000000007918 */ /* 0x000fc00000000000 */
        /* <DEDUP_REMOVED lines=12> */
.L_x_1:


//--------------------- .nv.global.init           --------------------------
	.section	.nv.global.init,"aw",@progbits
.nv.global.init:
	.type		_$_str,@object
	.size		_$_str,(_$_str_$_2 - _$_str)
_$_str:
        /*0000*/ 	.byte	0x5f, 0x5f, 0x43, 0x55, 0x44, 0x41, 0x5f, 0x46, 0x54, 0x5a, 0x00
	.type		_$_str_$_2,@object
	.size		_$_str_$_2,(.L_1 - _$_str_$_2)
_$_str_$_2:
        /*000b*/ 	.byte	0x5f, 0x5f, 0x43, 0x55, 0x44, 0x41, 0x5f, 0x50, 0x52, 0x45, 0x43, 0x5f, 0x53, 0x51, 0x52, 0x54
        /*001b*/ 	.byte	0x00
.L_1:


//--------------------- .nv.constant0.triton_poi_fused__native_batch_norm_legit_no_training_relu_41 --------------------------
	.section	.nv.constant0.triton_poi_fused__native_batch_norm_legit_no_training_relu_41,"a",@progbits
	.sectionflags	@""
	.align	4
.nv.constant0.triton_poi_fused__native_batch_norm_legit_no_training_relu_41:
	.zero		580
